	.headerflags	@"EF_CUDA_TEXMODE_UNIFIED EF_CUDA_64BIT_ADDRESS EF_CUDA_ACCELERATORS EF_CUDA_SM90 EF_CUDA_VIRTUAL_SM(EF_CUDA_SM90)"
	.elftype	@"ET_EXEC"


//--------------------- .nv.info                  --------------------------
	.section	.nv.info,"",@"SHT_CUDA_INFO"
	.align	4


	//----- nvinfo : EIATTR_REGCOUNT
	.align		4
        /*0000*/ 	.byte	0x04, 0x2f
        /*0002*/ 	.short	(.L_1 - .L_0)
	.align		4
.L_0:
        /*0004*/ 	.word	index@(triton_poi_fused__unsafe_index_add_mul_sub_31)
        /*0008*/ 	.word	0x00000030


	//----- nvinfo : EIATTR_MIN_STACK_SIZE
	.align		4
.L_1:
        /*000c*/ 	.byte	0x04, 0x12
        /*000e*/ 	.short	(.L_3 - .L_2)
	.align		4
.L_2:
        /*0010*/ 	.word	index@(triton_poi_fused__unsafe_index_add_mul_sub_31)
        /*0014*/ 	.word	0x00000000


	//----- nvinfo : EIATTR_FRAME_SIZE
	.align		4
.L_3:
        /*0018*/ 	.byte	0x04, 0x11
        /*001a*/ 	.short	(.L_5 - .L_4)
	.align		4
.L_4:
        /*001c*/ 	.word	index@(triton_poi_fused__unsafe_index_add_mul_sub_31)
        /*0020*/ 	.word	0x00000000


	//----- nvinfo : EIATTR_MIN_STACK_SIZE
	.align		4
.L_5:
        /*0024*/ 	.byte	0x04, 0x12
        /*0026*/ 	.short	(.L_7 - .L_6)
	.align		4
.L_6:
        /*0028*/ 	.word	index@(triton_poi_fused__unsafe_index_add_mul_sub_31)
        /*002c*/ 	.word	0x00000000
.L_7:


//--------------------- .nv.info.triton_poi_fused__unsafe_index_add_mul_sub_31 --------------------------
	.section	.nv.info.triton_poi_fused__unsafe_index_add_mul_sub_31,"",@"SHT_CUDA_INFO"
	.sectionflags	@""
	.align	4


	//----- nvinfo : EIATTR_CUDA_API_VERSION
	.align		4
        /*0000*/ 	.byte	0x04, 0x37
        /*0002*/ 	.short	(.L_9 - .L_8)
.L_8:
        /*0004*/ 	.word	0x0000007c


	//----- nvinfo : EIATTR_KPARAM_INFO
	.align		4
.L_9:
        /*0008*/ 	.byte	0x04, 0x17
        /*000a*/ 	.short	(.L_11 - .L_10)
.L_10:
        /*000c*/ 	.word	0x00000000
        /*0010*/ 	.short	0x0009
        /*0012*/ 	.short	0x0044
        /*0014*/ 	.byte	0x00, 0xf0, 0x11, 0x00


	//----- nvinfo : EIATTR_KPARAM_INFO
	.align		4
.L_11:
        /*0018*/ 	.byte	0x04, 0x17
        /*001a*/ 	.short	(.L_13 - .L_12)
.L_12:
        /*001c*/ 	.word	0x00000000
        /*0020*/ 	.short	0x0008
        /*0022*/ 	.short	0x0040
        /*0024*/ 	.byte	0x00, 0xf0, 0x11, 0x00


	//----- nvinfo : EIATTR_KPARAM_INFO
	.align		4
.L_13:
        /*0028*/ 	.byte	0x04, 0x17
        /*002a*/ 	.short	(.L_15 - .L_14)
.L_14:
        /*002c*/ 	.word	0x00000000
        /*0030*/ 	.short	0x0007
        /*0032*/ 	.short	0x0038
        /*0034*/ 	.byte	0x00, 0xf4, 0x21, 0x00


	//----- nvinfo : EIATTR_KPARAM_INFO
	.align		4
.L_15:
        /*0038*/ 	.byte	0x04, 0x17
        /*003a*/ 	.short	(.L_17 - .L_16)
.L_16:
        /*003c*/ 	.word	0x00000000
        /*0040*/ 	.short	0x0006
        /*0042*/ 	.short	0x0030
        /*0044*/ 	.byte	0x00, 0xf4, 0x21, 0x00


	//----- nvinfo : EIATTR_KPARAM_INFO
	.align		4
.L_17:
        /*0048*/ 	.byte	0x04, 0x17
        /*004a*/ 	.short	(.L_19 - .L_18)
.L_18:
        /*004c*/ 	.word	0x00000000
        /*0050*/ 	.short	0x0005
        /*0052*/ 	.short	0x0028
        /*0054*/ 	.byte	0x00, 0xf4, 0x21, 0x00


	//----- nvinfo : EIATTR_KPARAM_INFO
	.align		4
.L_19:
        /*0058*/ 	.byte	0x04, 0x17
        /*005a*/ 	.short	(.L_21 - .L_20)
.L_20:
        /*005c*/ 	.word	0x00000000
        /*0060*/ 	.short	0x0004
        /*0062*/ 	.short	0x0020
        /*0064*/ 	.byte	0x00, 0xf4, 0x21, 0x00


	//----- nvinfo : EIATTR_KPARAM_INFO
	.align		4
.L_21:
        /*0068*/ 	.byte	0x04, 0x17
        /*006a*/ 	.short	(.L_23 - .L_22)
.L_22:
        /*006c*/ 	.word	0x00000000
        /*0070*/ 	.short	0x0003
        /*0072*/ 	.short	0x0018
        /*0074*/ 	.byte	0x00, 0xf4, 0x21, 0x00


	//----- nvinfo : EIATTR_KPARAM_INFO
	.align		4
.L_23:
        /*0078*/ 	.byte	0x04, 0x17
        /*007a*/ 	.short	(.L_25 - .L_24)
.L_24:
        /*007c*/ 	.word	0x00000000
        /*0080*/ 	.short	0x0002
        /*0082*/ 	.short	0x0010
        /*0084*/ 	.byte	0x00, 0xf4, 0x21, 0x00


	//----- nvinfo : EIATTR_KPARAM_INFO
	.align		4
.L_25:
        /*0088*/ 	.byte	0x04, 0x17
        /*008a*/ 	.short	(.L_27 - .L_26)
.L_26:
        /*008c*/ 	.word	0x00000000
        /*0090*/ 	.short	0x0001
        /*0092*/ 	.short	0x0008
        /*0094*/ 	.byte	0x00, 0xf4, 0x21, 0x00


	//----- nvinfo : EIATTR_KPARAM_INFO
	.align		4
.L_27:
        /*0098*/ 	.byte	0x04, 0x17
        /*009a*/ 	.short	(.L_29 - .L_28)
.L_28:
        /*009c*/ 	.word	0x00000000
        /*00a0*/ 	.short	0x0000
        /*00a2*/ 	.short	0x0000
        /*00a4*/ 	.byte	0x00, 0xf4, 0x21, 0x00


	//----- nvinfo : EIATTR_SPARSE_MMA_MASK
	.align		4
.L_29:
        /*00a8*/ 	.byte	0x03, 0x50
        /*00aa*/ 	.short	0x0000


	//----- nvinfo : EIATTR_MAXREG_COUNT
	.align		4
        /*00ac*/ 	.byte	0x03, 0x1b
        /*00ae*/ 	.short	0x00ff


	//----- nvinfo : EIATTR_EXIT_INSTR_OFFSETS
	.align		4
        /*00b0*/ 	.byte	0x04, 0x1c
        /*00b2*/ 	.short	(.L_31 - .L_30)


	//   ....[0]....
.L_30:
        /*00b4*/ 	.word	0x00000ee0


	//   ....[1]....
        /*00b8*/ 	.word	0x00000f00


	//----- nvinfo : EIATTR_REQNTID
	.align		4
.L_31:
        /*00bc*/ 	.byte	0x04, 0x10
        /*00be*/ 	.short	(.L_33 - .L_32)
.L_32:
        /*00c0*/ 	.word	0x00000080
        /*00c4*/ 	.word	0x00000001
        /*00c8*/ 	.word	0x00000001


	//----- nvinfo : EIATTR_CBANK_PARAM_SIZE
	.align		4
.L_33:
        /*00cc*/ 	.byte	0x03, 0x19
        /*00ce*/ 	.short	0x0048


	//----- nvinfo : EIATTR_PARAM_CBANK
	.align		4
        /*00d0*/ 	.byte	0x04, 0x0a
        /*00d2*/ 	.short	(.L_35 - .L_34)
	.align		4
.L_34:
        /*00d4*/ 	.word	index@(.nv.constant0.triton_poi_fused__unsafe_index_add_mul_sub_31)
        /*00d8*/ 	.short	0x0210
        /*00da*/ 	.short	0x0048


	//----- nvinfo : EIATTR_SW_WAR
	.align		4
.L_35:
        /*00dc*/ 	.byte	0x04, 0x36
        /*00de*/ 	.short	(.L_37 - .L_36)
.L_36:
        /*00e0*/ 	.word	0x00000008
.L_37:


//--------------------- .nv.callgraph             --------------------------
	.section	.nv.callgraph,"",@"SHT_CUDA_CALLGRAPH"
	.align	4
	.sectionentsize	8
	.align		4
        /*0000*/ 	.word	0x00000000
	.align		4
        /*0004*/ 	.word	0xffffffff
	.align		4
        /*0008*/ 	.word	0x00000000
	.align		4
        /*000c*/ 	.word	0xfffffffe
	.align		4
        /*0010*/ 	.word	0x00000000
	.align		4
        /*0014*/ 	.word	0xfffffffd
	.align		4
        /*0018*/ 	.word	0x00000000
	.align		4
        /*001c*/ 	.word	0xfffffffc


//--------------------- .text.triton_poi_fused__unsafe_index_add_mul_sub_31 --------------------------
	.section	.text.triton_poi_fused__unsafe_index_add_mul_sub_31,"ax",@progbits
	.align	128
        .global         triton_poi_fused__unsafe_index_add_mul_sub_31
        .type           triton_poi_fused__unsafe_index_add_mul_sub_31,@function
        .size           triton_poi_fused__unsafe_index_add_mul_sub_31,(.L_x_1 - triton_poi_fused__unsafe_index_add_mul_sub_31)
        .other          triton_poi_fused__unsafe_index_add_mul_sub_31,@"STO_CUDA_ENTRY STV_DEFAULT"
triton_poi_fused__unsafe_index_add_mul_sub_31:
.text.triton_poi_fused__unsafe_index_add_mul_sub_31:
[----:B------:R-:W0:Y:S01]  /*0000*/  LDC R1, c[0x0][0x28] ;  /* 0x00000a00ff017b82 */ /* 0x000e220000000800 */
[----:B------:R-:W1:Y:S07]  /*0010*/  S2R R14, SR_TID.X ;  /* 0x00000000000e7919 */ /* 0x000e6e0000002100 */
[----:B------:R-:W2:Y:S01]  /*0020*/  S2UR UR4, SR_CTAID.X ;  /* 0x00000000000479c3 */ /* 0x000ea20000002500 */
[----:B------:R-:W-:-:S07]  /*0030*/  CS2R R4, SRZ ;  /* 0x0000000000047805 */ /* 0x000fce000001ff00 */
[----:B------:R-:W3:Y:S08]  /*0040*/  LDC.64 R18, c[0x0][0x210] ;  /* 0x00008400ff127b82 */ /* 0x000ef00000000a00 */
[----:B------:R-:W4:Y:S01]  /*0050*/  LDC.64 R8, c[0x0][0x218] ;  /* 0x00008600ff087b82 */ /* 0x000f220000000a00 */
[----:B--2---:R-:W-:-:S07]  /*0060*/  USHF.L.U32 UR4, UR4, 0x5, URZ ;  /* 0x0000000504047899 */ /* 0x004fce000800063f */
[----:B------:R-:W2:Y:S01]  /*0070*/  LDC.64 R20, c[0x0][0x228] ;  /* 0x00008a00ff147b82 */ /* 0x000ea20000000a00 */
[----:B-1----:R-:W-:-:S07]  /*0080*/  SHF.R.U32.HI R31, RZ, 0x3, R14 ;  /* 0x00000003ff1f7819 */ /* 0x002fce000001160e */
[----:B------:R-:W1:Y:S01]  /*0090*/  LDC.64 R16, c[0x0][0x238] ;  /* 0x00008e00ff107b82 */ /* 0x000e620000000a00 */
[----:B------:R-:W-:-:S04]  /*00a0*/  SGXT.U32 R31, R31, 0x4 ;  /* 0x000000041f1f781a */ /* 0x000fc80000000000 */
[----:B------:R-:W-:Y:S01]  /*00b0*/  LOP3.LUT R31, R31, UR4, RZ, 0xfc, !PT ;  /* 0x000000041f1f7c12 */ /* 0x000fe2000f8efcff */
[----:B------:R-:W-:-:S03]  /*00c0*/  ULDC.64 UR4, c[0x0][0x208] ;  /* 0x0000820000047ab9 */ /* 0x000fc60000000a00 */
[C---:B------:R-:W-:Y:S01]  /*00d0*/  ISETP.GE.AND P0, PT, R31.reuse, 0x16261, PT ;  /* 0x000162611f00780c */ /* 0x040fe20003f06270 */
[----:B------:R-:W-:-:S05]  /*00e0*/  IMAD.HI R0, R31, 0x7f807f81, RZ ;  /* 0x7f807f811f007827 */ /* 0x000fca00078e02ff */
[----:B------:R-:W-:-:S04]  /*00f0*/  SHF.R.U32.HI R3, RZ, 0x1f, R0 ;  /* 0x0000001fff037819 */ /* 0x000fc80000011600 */
[----:B------:R-:W-:Y:S02]  /*0100*/  LEA.HI.SX32 R0, R0, R3, 0x19 ;  /* 0x0000000300007211 */ /* 0x000fe400078fcaff */
[----:B------:R-:W-:-:S03]  /*0110*/  CS2R R2, SRZ ;  /* 0x0000000000027805 */ /* 0x000fc6000001ff00 */
[C---:B------:R-:W-:Y:S02]  /*0120*/  IMAD R39, R0.reuse, -0x101, R31 ;  /* 0xfffffeff00277824 */ /* 0x040fe400078e021f */
[----:B---3--:R-:W-:-:S04]  /*0130*/  IMAD.WIDE R22, R0, 0x8, R18 ;  /* 0x0000000800167825 */ /* 0x008fc800078e0212 */
[----:B----4-:R-:W-:Y:S01]  /*0140*/  IMAD.WIDE R24, R39, 0x8, R8 ;  /* 0x0000000827187825 */ /* 0x010fe200078e0208 */
[----:B------:R3:W4:Y:S01]  /*0150*/  @!P0 LDG.E.EL.64 R2, desc[UR4][R22.64] ;  /* 0x0000000416028981 */ /* 0x000722000c2e1b00 */
[----:B------:R-:W-:-:S03]  /*0160*/  CS2R R10, SRZ ;  /* 0x00000000000a7805 */ /* 0x000fc6000001ff00 */
[----:B------:R5:W4:Y:S01]  /*0170*/  @!P0 LDG.E.EL.64 R4, desc[UR4][R24.64] ;  /* 0x0000000418048981 */ /* 0x000b22000c2e1b00 */
[----:B--2---:R-:W-:Y:S01]  /*0180*/  IMAD.WIDE R26, R39, 0x8, R20 ;  /* 0x00000008271a7825 */ /* 0x004fe200078e0214 */
[----:B------:R-:W-:Y:S02]  /*0190*/  LOP3.LUT R12, R31, 0x10, RZ, 0xfc, !PT ;  /* 0x000000101f0c7812 */ /* 0x000fe400078efcff */
[----:B------:R-:W-:Y:S02]  /*01a0*/  CS2R R6, SRZ ;  /* 0x0000000000067805 */ /* 0x000fe4000001ff00 */
[----:B------:R2:W4:Y:S01]  /*01b0*/  @!P0 LDG.E.EL.64 R10, desc[UR4][R26.64] ;  /* 0x000000041a0a8981 */ /* 0x000522000c2e1b00 */
[----:B-1----:R-:W-:-:S04]  /*01c0*/  IMAD.WIDE R28, R0, 0x8, R16 ;  /* 0x00000008001c7825 */ /* 0x002fc800078e0210 */
[C---:B------:R-:W-:Y:S01]  /*01d0*/  IMAD.HI R13, R12.reuse, 0x7f807f81, RZ ;  /* 0x7f807f810c0d7827 */ /* 0x040fe200078e02ff */
[----:B------:R1:W4:Y:S01]  /*01e0*/  @!P0 LDG.E.EL.64 R6, desc[UR4][R28.64] ;  /* 0x000000041c068981 */ /* 0x000322000c2e1b00 */
[----:B------:R-:W-:Y:S02]  /*01f0*/  ISETP.GE.AND P1, PT, R12, 0x16261, PT ;  /* 0x000162610c00780c */ /* 0x000fe40003f26270 */
[----:B---3--:R-:W-:Y:S02]  /*0200*/  CS2R R22, SRZ ;  /* 0x0000000000167805 */ /* 0x008fe4000001ff00 */
[----:B------:R-:W-:-:S04]  /*0210*/  SHF.R.U32.HI R30, RZ, 0x1f, R13 ;  /* 0x0000001fff1e7819 */ /* 0x000fc8000001160d */
[----:B-----5:R-:W-:-:S05]  /*0220*/  LEA.HI.SX32 R25, R13, R30, 0x19 ;  /* 0x0000001e0d197211 */ /* 0x020fca00078fcaff */
[----:B--2---:R-:W-:Y:S01]  /*0230*/  IMAD.WIDE R26, R25, 0x8, R18 ;  /* 0x00000008191a7825 */ /* 0x004fe200078e0212 */
[----:B------:R-:W-:-:S03]  /*0240*/  CS2R R18, SRZ ;  /* 0x0000000000127805 */ /* 0x000fc6000001ff00 */
[----:B------:R-:W-:Y:S01]  /*0250*/  IMAD R15, R25, -0x101, R12 ;  /* 0xfffffeff190f7824 */ /* 0x000fe200078e020c */
[----:B------:R-:W2:Y:S03]  /*0260*/  @!P1 LDG.E.EL.64 R22, desc[UR4][R26.64] ;  /* 0x000000041a169981 */ /* 0x000ea6000c2e1b00 */
[----:B------:R-:W-:Y:S01]  /*0270*/  IMAD.WIDE R32, R15, 0x8, R8 ;  /* 0x000000080f207825 */ /* 0x000fe200078e0208 */
[----:B------:R-:W-:-:S03]  /*0280*/  CS2R R8, SRZ ;  /* 0x0000000000087805 */ /* 0x000fc6000001ff00 */
[----:B------:R-:W-:Y:S01]  /*0290*/  IMAD.WIDE R34, R15, 0x8, R20 ;  /* 0x000000080f227825 */ /* 0x000fe200078e0214 */
[----:B------:R-:W3:Y:S04]  /*02a0*/  @!P1 LDG.E.EL.64 R18, desc[UR4][R32.64] ;  /* 0x0000000420129981 */ /* 0x000ee8000c2e1b00 */
[----:B------:R-:W5:Y:S01]  /*02b0*/  @!P1 LDG.E.EL.64 R8, desc[UR4][R34.64] ;  /* 0x0000000422089981 */ /* 0x000f62000c2e1b00 */
[----:B------:R-:W-:Y:S01]  /*02c0*/  CS2R R20, SRZ ;  /* 0x0000000000147805 */ /* 0x000fe2000001ff00 */
[----:B------:R-:W-:Y:S01]  /*02d0*/  IMAD.WIDE R36, R25, 0x8, R16 ;  /* 0x0000000819247825 */ /* 0x000fe200078e0210 */
[----:B-1----:R-:W1:Y:S01]  /*02e0*/  S2R R29, SR_CTAID.Y ;  /* 0x00000000001d7919 */ /* 0x002e620000002600 */
[----:B------:R-:W1:Y:S03]  /*02f0*/  LDC.64 R16, c[0x0][0x230] ;  /* 0x00008c00ff107b82 */ /* 0x000e660000000a00 */
[----:B------:R1:W3:Y:S01]  /*0300*/  @!P1 LDG.E.EL.64 R20, desc[UR4][R36.64] ;  /* 0x0000000424149981 */ /* 0x0002e2000c2e1b00 */
[----:B------:R-:W-:-:S04]  /*0310*/  SHF.L.U32 R14, R14, 0x2, RZ ;  /* 0x000000020e0e7819 */ /* 0x000fc800000006ff */
[----:B------:R-:W-:Y:S01]  /*0320*/  LOP3.LUT R14, R14, 0x1c, RZ, 0xc0, !PT ;  /* 0x0000001c0e0e7812 */ /* 0x000fe200078ec0ff */
[----:B-1----:R-:W1:Y:S01]  /*0330*/  LDC.64 R36, c[0x0][0x240] ;  /* 0x00009000ff247b82 */ /* 0x002e620000000a00 */
[----:B0-----:R-:W-:-:S04]  /*0340*/  IMAD.WIDE R38, R39, 0x4, R16 ;  /* 0x0000000427267825 */ /* 0x001fc800078e0210 */
[----:B------:R-:W-:Y:S01]  /*0350*/  IMAD.WIDE R16, R15, 0x4, R16 ;  /* 0x000000040f107825 */ /* 0x000fe200078e0210 */
[----:B------:R-:W-:Y:S02]  /*0360*/  LEA R29, R29, R14, 0x5 ;  /* 0x0000000e1d1d7211 */ /* 0x000fe400078e28ff */
[----:B------:R-:W0:Y:S03]  /*0370*/  LDC.64 R14, c[0x0][0x220] ;  /* 0x00008800ff0e7b82 */ /* 0x000e260000000a00 */
[----:B------:R-:W-:Y:S01]  /*0380*/  IMAD.HI R30, R29, 0x2aaaaaab, RZ ;  /* 0x2aaaaaab1d1e7827 */ /* 0x000fe200078e02ff */
[----:B------:R-:W-:-:S10]  /*0390*/  HFMA2.MMA R28, -RZ, RZ, 0, 0 ;  /* 0x00000000ff1c7435 */ /* 0x000fd400000001ff */
[----:B------:R-:W5:Y:S01]  /*03a0*/  @!P1 LDG.E.EL R28, desc[UR4][R16.64] ;  /* 0x00000004101c9981 */ /* 0x000f62000c2e1900 */
[----:B----4-:R-:W-:Y:S02]  /*03b0*/  IADD3 R41, P4, R2, 0x28, RZ ;  /* 0x0000002802297810 */ /* 0x010fe40007f9e0ff */
[----:B------:R-:W-:Y:S02]  /*03c0*/  IADD3 R13, P2, R4, 0x28, RZ ;  /* 0x00000028040d7810 */ /* 0x000fe40007f5e0ff */
[----:B------:R-:W-:Y:S02]  /*03d0*/  IADD3.X R27, RZ, R3, RZ, P4, !PT ;  /* 0x00000003ff1b7210 */ /* 0x000fe400027fe4ff */
[----:B------:R-:W-:Y:S02]  /*03e0*/  ISETP.GE.AND P4, PT, R5, RZ, PT ;  /* 0x000000ff0500720c */ /* 0x000fe40003f86270 */
[----:B------:R-:W-:Y:S02]  /*03f0*/  ISETP.GE.AND P3, PT, R3, RZ, PT ;  /* 0x000000ff0300720c */ /* 0x000fe40003f66270 */
[----:B------:R-:W-:-:S02]  /*0400*/  IADD3.X R35, RZ, R5, RZ, P2, !PT ;  /* 0x00000005ff237210 */ /* 0x000fc400017fe4ff */
[----:B------:R-:W-:Y:S02]  /*0410*/  SEL R13, R13, R4, !P4 ;  /* 0x000000040d0d7207 */ /* 0x000fe40006000000 */
[----:B------:R-:W-:Y:S02]  /*0420*/  SEL R33, R41, R2, !P3 ;  /* 0x0000000229217207 */ /* 0x000fe40005800000 */
[----:B------:R-:W-:Y:S02]  /*0430*/  SEL R27, R27, R3, !P3 ;  /* 0x000000031b1b7207 */ /* 0x000fe40005800000 */
[----:B------:R-:W-:Y:S02]  /*0440*/  SEL R4, R35, R5, !P4 ;  /* 0x0000000523047207 */ /* 0x000fe40006000000 */
[----:B------:R-:W-:Y:S02]  /*0450*/  IADD3 R35, P3, R10, 0x28, RZ ;  /* 0x000000280a237810 */ /* 0x000fe40007f7e0ff */
[----:B------:R-:W-:-:S02]  /*0460*/  ISETP.GE.AND P2, PT, R11, RZ, PT ;  /* 0x000000ff0b00720c */ /* 0x000fc40003f46270 */
[----:B------:R-:W-:-:S04]  /*0470*/  IADD3.X R5, RZ, R11, RZ, P3, !PT ;  /* 0x0000000bff057210 */ /* 0x000fc80001ffe4ff */
[----:B------:R-:W-:Y:S02]  /*0480*/  SEL R24, R5, R11, !P2 ;  /* 0x0000000b05187207 */ /* 0x000fe40005000000 */
[----:B------:R-:W-:Y:S02]  /*0490*/  IADD3 R5, P3, R6, 0x28, RZ ;  /* 0x0000002806057810 */ /* 0x000fe40007f7e0ff */
[----:B------:R-:W-:Y:S02]  /*04a0*/  CS2R R2, SRZ ;  /* 0x0000000000027805 */ /* 0x000fe4000001ff00 */
[----:B------:R-:W-:Y:S02]  /*04b0*/  SEL R35, R35, R10, !P2 ;  /* 0x0000000a23237207 */ /* 0x000fe40005000000 */
[----:B------:R-:W-:Y:S02]  /*04c0*/  ISETP.GE.AND P2, PT, R7, RZ, PT ;  /* 0x000000ff0700720c */ /* 0x000fe40003f46270 */
[----:B------:R-:W-:Y:S01]  /*04d0*/  IADD3.X R11, RZ, R7, RZ, P3, !PT ;  /* 0x00000007ff0b7210 */ /* 0x000fe20001ffe4ff */
[----:B------:R1:W4:Y:S03]  /*04e0*/  @!P0 LDG.E.EL R3, desc[UR4][R38.64] ;  /* 0x0000000426038981 */ /* 0x000326000c2e1900 */
[----:B------:R-:W-:-:S02]  /*04f0*/  SEL R11, R11, R7, !P2 ;  /* 0x000000070b0b7207 */ /* 0x000fc40005000000 */
[----:B------:R-:W-:Y:S02]  /*0500*/  SHF.R.S32.HI R7, RZ, 0x1, R30 ;  /* 0x00000001ff077819 */ /* 0x000fe4000001141e */
[----:B------:R-:W-:Y:S01]  /*0510*/  SEL R5, R5, R6, !P2 ;  /* 0x0000000605057207 */ /* 0x000fe20005000000 */
[--C-:B-1----:R-:W-:Y:S01]  /*0520*/  IMAD.WIDE R38, R0, 0x4, R36.reuse ;  /* 0x0000000400267825 */ /* 0x102fe200078e0224 */
[----:B------:R-:W-:Y:S02]  /*0530*/  MOV R0, RZ ;  /* 0x000000ff00007202 */ /* 0x000fe40000000f00 */
[----:B------:R-:W-:Y:S01]  /*0540*/  LEA.HI R30, R30, R7, RZ, 0x1 ;  /* 0x000000071e1e7211 */ /* 0x000fe200078f08ff */
[----:B------:R-:W-:Y:S01]  /*0550*/  IMAD.WIDE R36, R25, 0x4, R36 ;  /* 0x0000000419247825 */ /* 0x000fe200078e0224 */
[----:B--2---:R-:W-:Y:S01]  /*0560*/  ISETP.GE.AND P2, PT, R23, RZ, PT ;  /* 0x000000ff1700720c */ /* 0x004fe20003f46270 */
[----:B------:R-:W2:Y:S01]  /*0570*/  @!P0 LDG.E.EL R2, desc[UR4][R38.64] ;  /* 0x0000000426028981 */ /* 0x000ea2000c2e1900 */
[----:B------:R-:W-:-:S02]  /*0580*/  IADD3 R7, P3, R22, 0x28, RZ ;  /* 0x0000002816077810 */ /* 0x000fc40007f7e0ff */
[----:B---3--:R-:W-:Y:S01]  /*0590*/  ISETP.GE.AND P0, PT, R19, RZ, PT ;  /* 0x000000ff1300720c */ /* 0x008fe20003f06270 */
[----:B------:R1:W3:Y:S01]  /*05a0*/  @!P1 LDG.E.EL R0, desc[UR4][R36.64] ;  /* 0x0000000424009981 */ /* 0x0002e2000c2e1900 */
[----:B------:R-:W-:Y:S02]  /*05b0*/  SEL R17, R7, R22, !P2 ;  /* 0x0000001607117207 */ /* 0x000fe40005000000 */
[----:B------:R-:W-:Y:S02]  /*05c0*/  IADD3 R25, P1, R18, 0x28, RZ ;  /* 0x0000002812197810 */ /* 0x000fe40007f3e0ff */
[----:B------:R-:W-:Y:S01]  /*05d0*/  IADD3.X R22, RZ, R23, RZ, P3, !PT ;  /* 0x00000017ff167210 */ /* 0x000fe20001ffe4ff */
[----:B0-----:R-:W-:Y:S01]  /*05e0*/  IMAD.WIDE.U32 R6, R13, 0x30, R14 ;  /* 0x000000300d067825 */ /* 0x001fe200078e000e */
[----:B------:R-:W-:Y:S02]  /*05f0*/  IADD3.X R41, RZ, R19, RZ, P1, !PT ;  /* 0x00000013ff297210 */ /* 0x000fe40000ffe4ff */
[----:B------:R-:W-:-:S02]  /*0600*/  SEL R16, R22, R23, !P2 ;  /* 0x0000001716107207 */ /* 0x000fc40005000000 */
[----:B------:R-:W-:Y:S02]  /*0610*/  SEL R13, R25, R18, !P0 ;  /* 0x00000012190d7207 */ /* 0x000fe40004000000 */
[----:B-----5:R-:W-:Y:S01]  /*0620*/  IADD3 R25, P2, R8, 0x28, RZ ;  /* 0x0000002808197810 */ /* 0x020fe20007f5e0ff */
[----:B------:R-:W-:Y:S01]  /*0630*/  IMAD R43, R4, 0x30, RZ ;  /* 0x00000030042b7824 */ /* 0x000fe200078e02ff */
[----:B------:R-:W-:Y:S02]  /*0640*/  SEL R4, R41, R19, !P0 ;  /* 0x0000001329047207 */ /* 0x000fe40004000000 */
[----:B------:R-:W-:Y:S02]  /*0650*/  ISETP.GE.AND P1, PT, R9, RZ, PT ;  /* 0x000000ff0900720c */ /* 0x000fe40003f26270 */
[----:B------:R-:W-:Y:S01]  /*0660*/  IADD3.X R19, RZ, R9, RZ, P2, !PT ;  /* 0x00000009ff137210 */ /* 0x000fe200017fe4ff */
[----:B------:R-:W-:Y:S01]  /*0670*/  IMAD R23, R24, 0x30, RZ ;  /* 0x0000003018177824 */ /* 0x000fe200078e02ff */
[----:B------:R-:W-:-:S02]  /*0680*/  SEL R25, R25, R8, !P1 ;  /* 0x0000000819197207 */ /* 0x000fc40004800000 */
[----:B------:R-:W-:Y:S01]  /*0690*/  SEL R10, R19, R9, !P1 ;  /* 0x00000009130a7207 */ /* 0x000fe20004800000 */
[----:B------:R-:W-:Y:S01]  /*06a0*/  IMAD.WIDE.U32 R8, R35, 0x30, R14 ;  /* 0x0000003023087825 */ /* 0x000fe200078e000e */
[----:B------:R-:W-:Y:S02]  /*06b0*/  IADD3 R7, R7, R43, RZ ;  /* 0x0000002b07077210 */ /* 0x000fe40007ffe0ff */
[----:B------:R-:W-:Y:S01]  /*06c0*/  ISETP.GE.AND P0, PT, R29, 0x30, PT ;  /* 0x000000301d00780c */ /* 0x000fe20003f06270 */
[----:B------:R-:W-:Y:S01]  /*06d0*/  IMAD R29, R30, -0xc, R29 ;  /* 0xfffffff41e1d7824 */ /* 0x000fe200078e021d */
[----:B------:R-:W-:Y:S02]  /*06e0*/  IADD3 R19, P2, R20, 0x28, RZ ;  /* 0x0000002814137810 */ /* 0x000fe40007f5e0ff */
[----:B------:R-:W-:Y:S01]  /*06f0*/  IADD3 R9, R9, R23, RZ ;  /* 0x0000001709097210 */ /* 0x000fe20007ffe0ff */
[----:B------:R-:W-:Y:S01]  /*0700*/  IMAD.WIDE R6, R29, 0x4, R6 ;  /* 0x000000041d067825 */ /* 0x000fe200078e0206 */
[----:B------:R-:W-:-:S02]  /*0710*/  ISETP.GE.AND P1, PT, R21, RZ, PT ;  /* 0x000000ff1500720c */ /* 0x000fc40003f26270 */
[----:B------:R-:W-:Y:S01]  /*0720*/  IADD3.X R35, RZ, R21, RZ, P2, !PT ;  /* 0x00000015ff237210 */ /* 0x000fe200017fe4ff */
[----:B------:R-:W-:Y:S01]  /*0730*/  IMAD.WIDE R8, R29, 0x4, R8 ;  /* 0x000000041d087825 */ /* 0x000fe200078e0208 */
[----:B------:R-:W-:Y:S02]  /*0740*/  SEL R19, R19, R20, !P1 ;  /* 0x0000001413137207 */ /* 0x000fe40004800000 */
[----:B------:R-:W-:Y:S01]  /*0750*/  SEL R35, R35, R21, !P1 ;  /* 0x0000001523237207 */ /* 0x000fe20004800000 */
[----:B------:R-:W-:Y:S02]  /*0760*/  IMAD R27, R27, 0x780, RZ ;  /* 0x000007801b1b7824 */ /* 0x000fe400078e02ff */
[----:B-1----:R-:W-:Y:S01]  /*0770*/  IMAD.WIDE.U32 R36, R33, 0x780, R6 ;  /* 0x0000078021247825 */ /* 0x002fe200078e0006 */
[----:B------:R-:W-:-:S03]  /*0780*/  ISETP.LT.AND P1, PT, R31, 0x16261, !P0 ;  /* 0x000162611f00780c */ /* 0x000fc60004721270 */
[----:B------:R-:W-:Y:S01]  /*0790*/  IMAD.WIDE.U32 R32, R33, 0x780, R8 ;  /* 0x0000078021207825 */ /* 0x000fe200078e0008 */
[----:B------:R-:W-:-:S03]  /*07a0*/  IADD3 R37, R37, R27, RZ ;  /* 0x0000001b25257210 */ /* 0x000fc60007ffe0ff */
[----:B------:R-:W-:Y:S01]  /*07b0*/  IMAD R45, R30, 0x4b00, RZ ;  /* 0x00004b001e2d7824 */ /* 0x000fe200078e02ff */
[----:B------:R-:W-:Y:S02]  /*07c0*/  CS2R R20, SRZ ;  /* 0x0000000000147805 */ /* 0x000fe4000001ff00 */
[----:B------:R-:W-:Y:S02]  /*07d0*/  CS2R R22, SRZ ;  /* 0x0000000000167805 */ /* 0x000fe4000001ff00 */
[----:B------:R-:W-:Y:S01]  /*07e0*/  IADD3 R33, R27, R33, RZ ;  /* 0x000000211b217210 */ /* 0x000fe20007ffe0ff */
[----:B------:R-:W-:Y:S01]  /*07f0*/  IMAD.WIDE R36, R45, 0x4, R36 ;  /* 0x000000042d247825 */ /* 0x000fe200078e0224 */
[----:B------:R-:W-:Y:S02]  /*0800*/  ISETP.LT.AND P0, PT, R12, 0x16261, !P0 ;  /* 0x000162610c00780c */ /* 0x000fe40004701270 */
[----:B------:R-:W-:Y:S01]  /*0810*/  CS2R R26, SRZ ;  /* 0x00000000001a7805 */ /* 0x000fe2000001ff00 */
[--C-:B------:R-:W-:Y:S01]  /*0820*/  IMAD.WIDE.U32 R12, R13, 0x30, R14.reuse ;  /* 0x000000300d0c7825 */ /* 0x100fe200078e000e */
[----:B------:R0:W5:Y:S03]  /*0830*/  @P1 LDG.E.128 R20, desc[UR4][R36.64] ;  /* 0x0000000424141981 */ /* 0x000166000c1e1d00 */
[----:B------:R-:W-:Y:S01]  /*0840*/  IMAD.WIDE.U32 R14, R25, 0x30, R14 ;  /* 0x00000030190e7825 */ /* 0x000fe200078e000e */
[----:B------:R-:W-:-:S03]  /*0850*/  CS2R R24, SRZ ;  /* 0x0000000000187805 */ /* 0x000fc6000001ff00 */
[----:B------:R-:W-:Y:S02]  /*0860*/  IMAD R11, R11, 0x780, RZ ;  /* 0x000007800b0b7824 */ /* 0x000fe400078e02ff */
[----:B------:R-:W-:-:S04]  /*0870*/  IMAD.WIDE.U32 R6, R5, 0x780, R6 ;  /* 0x0000078005067825 */ /* 0x000fc800078e0006 */
[----:B------:R-:W-:Y:S01]  /*0880*/  IMAD.WIDE R32, R45, 0x4, R32 ;  /* 0x000000042d207825 */ /* 0x000fe200078e0220 */
[----:B------:R-:W-:-:S03]  /*0890*/  IADD3 R7, R7, R11, RZ ;  /* 0x0000000b07077210 */ /* 0x000fc60007ffe0ff */
[----:B------:R-:W-:Y:S01]  /*08a0*/  IMAD.WIDE.U32 R8, R5, 0x780, R8 ;  /* 0x0000078005087825 */ /* 0x000fe200078e0008 */
[----:B------:R1:W5:Y:S03]  /*08b0*/  @P1 LDG.E.128 R24, desc[UR4][R32.64] ;  /* 0x0000000420181981 */ /* 0x000366000c1e1d00 */
[----:B0-----:R-:W-:Y:S01]  /*08c0*/  IMAD R37, R4, 0x30, RZ ;  /* 0x0000003004257824 */ /* 0x001fe200078e02ff */
[----:B------:R-:W-:Y:S02]  /*08d0*/  IADD3 R39, R11, R9, RZ ;  /* 0x000000090b277210 */ /* 0x000fe40007ffe0ff */
[----:B------:R-:W-:Y:S02]  /*08e0*/  MOV R38, R8 ;  /* 0x0000000800267202 */ /* 0x000fe40000000f00 */
[----:B------:R-:W-:Y:S01]  /*08f0*/  IADD3 R13, R13, R37, RZ ;  /* 0x000000250d0d7210 */ /* 0x000fe20007ffe0ff */
[----:B------:R-:W-:Y:S01]  /*0900*/  IMAD.WIDE R36, R45, 0x4, R6 ;  /* 0x000000042d247825 */ /* 0x000fe200078e0206 */
[----:B------:R-:W-:-:S02]  /*0910*/  CS2R R4, SRZ ;  /* 0x0000000000047805 */ /* 0x000fc4000001ff00 */
[----:B------:R-:W-:Y:S02]  /*0920*/  CS2R R6, SRZ ;  /* 0x0000000000067805 */ /* 0x000fe4000001ff00 */
[----:B------:R-:W-:Y:S01]  /*0930*/  CS2R R8, SRZ ;  /* 0x0000000000087805 */ /* 0x000fe2000001ff00 */
[----:B-1----:R-:W-:Y:S01]  /*0940*/  IMAD R33, R10, 0x30, RZ ;  /* 0x000000300a217824 */ /* 0x002fe200078e02ff */
[----:B------:R-:W-:Y:S01]  /*0950*/  CS2R R10, SRZ ;  /* 0x00000000000a7805 */ /* 0x000fe2000001ff00 */
[----:B------:R-:W-:Y:S01]  /*0960*/  IMAD.WIDE R38, R45, 0x4, R38 ;  /* 0x000000042d267825 */ /* 0x000fe200078e0226 */
[----:B------:R0:W2:Y:S04]  /*0970*/  @P1 LDG.E.128 R4, desc[UR4][R36.64] ;  /* 0x0000000424041981 */ /* 0x0000a8000c1e1d00 */
[----:B------:R1:W2:Y:S01]  /*0980*/  @P1 LDG.E.128 R8, desc[UR4][R38.64] ;  /* 0x0000000426081981 */ /* 0x0002a2000c1e1d00 */
[----:B------:R-:W-:Y:S01]  /*0990*/  IADD3 R15, R15, R33, RZ ;  /* 0x000000210f0f7210 */ /* 0x000fe20007ffe0ff */
[----:B------:R-:W-:-:S04]  /*09a0*/  IMAD.WIDE R12, R29, 0x4, R12 ;  /* 0x000000041d0c7825 */ /* 0x000fc800078e020c */
[----:B------:R-:W-:-:S04]  /*09b0*/  IMAD.WIDE R14, R29, 0x4, R14 ;  /* 0x000000041d0e7825 */ /* 0x000fc800078e020e */
[----:B------:R-:W-:Y:S02]  /*09c0*/  IMAD R16, R16, 0x780, RZ ;  /* 0x0000078010107824 */ /* 0x000fe400078e02ff */
[----:B------:R-:W-:-:S04]  /*09d0*/  IMAD.WIDE.U32 R42, R17, 0x780, R12 ;  /* 0x00000780112a7825 */ /* 0x000fc800078e000c */
[----:B0-----:R-:W-:Y:S01]  /*09e0*/  IMAD.WIDE.U32 R36, R17, 0x780, R14 ;  /* 0x0000078011247825 */ /* 0x001fe200078e000e */
[----:B------:R-:W-:-:S03]  /*09f0*/  IADD3 R43, R43, R16, RZ ;  /* 0x000000102b2b7210 */ /* 0x000fc60007ffe0ff */
[----:B------:R-:W-:Y:S01]  /*0a00*/  IMAD R35, R35, 0x780, RZ ;  /* 0x0000078023237824 */ /* 0x000fe200078e02ff */
[----:B------:R-:W-:Y:S01]  /*0a10*/  IADD3 R17, R16, R37, RZ ;  /* 0x0000002510117210 */ /* 0x000fe20007ffe0ff */
[----:B------:R-:W-:Y:S01]  /*0a20*/  IMAD.WIDE.U32 R12, R19, 0x780, R12 ;  /* 0x00000780130c7825 */ /* 0x000fe200078e000c */
[----:B------:R-:W-:-:S03]  /*0a30*/  MOV R16, R36 ;  /* 0x0000002400107202 */ /* 0x000fc60000000f00 */
[----:B------:R-:W-:Y:S01]  /*0a40*/  IMAD.WIDE.U32 R14, R19, 0x780, R14 ;  /* 0x00000780130e7825 */ /* 0x000fe200078e000e */
[----:B------:R-:W-:-:S03]  /*0a50*/  IADD3 R13, R13, R35, RZ ;  /* 0x000000230d0d7210 */ /* 0x000fc60007ffe0ff */
[C---:B-1----:R-:W-:Y:S01]  /*0a60*/  IMAD.WIDE R38, R45.reuse, 0x4, R16 ;  /* 0x000000042d267825 */ /* 0x042fe200078e0210 */
[----:B------:R-:W-:Y:S02]  /*0a70*/  IADD3 R15, R35, R15, RZ ;  /* 0x0000000f230f7210 */ /* 0x000fe40007ffe0ff */
[----:B------:R-:W-:Y:S01]  /*0a80*/  CS2R R18, SRZ ;  /* 0x0000000000127805 */ /* 0x000fe2000001ff00 */
[----:B------:R-:W-:-:S04]  /*0a90*/  IMAD.WIDE R42, R45, 0x4, R42 ;  /* 0x000000042d2a7825 */ /* 0x000fc800078e022a */
[----:B------:R-:W-:Y:S01]  /*0aa0*/  IMAD.WIDE R40, R45, 0x4, R12 ;  /* 0x000000042d287825 */ /* 0x000fe200078e020c */
[----:B------:R-:W-:-:S03]  /*0ab0*/  CS2R R12, SRZ ;  /* 0x00000000000c7805 */ /* 0x000fc6000001ff00 */
[----:B------:R-:W-:Y:S01]  /*0ac0*/  IMAD.WIDE R44, R45, 0x4, R14 ;  /* 0x000000042d2c7825 */ /* 0x000fe200078e020e */
[----:B------:R-:W-:-:S06]  /*0ad0*/  CS2R R14, SRZ ;  /* 0x00000000000e7805 */ /* 0x000fcc000001ff00 */
[----:B------:R0:W3:Y:S01]  /*0ae0*/  @P0 LDG.E.128 R12, desc[UR4][R40.64] ;  /* 0x00000004280c0981 */ /* 0x0000e2000c1e1d00 */
[----:B-----5:R-:W-:Y:S01]  /*0af0*/  FADD R16, R25, -R21 ;  /* 0x8000001519107221 */ /* 0x020fe20000000000 */
[----:B------:R-:W-:-:S03]  /*0b00*/  FADD R33, R24, -R20 ;  /* 0x8000001418217221 */ /* 0x000fc60000000000 */
[-C--:B----4-:R-:W-:Y:S01]  /*0b10*/  FFMA R35, R16, R3.reuse, R21 ;  /* 0x0000000310237223 */ /* 0x090fe20000000015 */
[----:B------:R-:W-:Y:S01]  /*0b20*/  CS2R R16, SRZ ;  /* 0x0000000000107805 */ /* 0x000fe2000001ff00 */
[----:B------:R-:W-:Y:S01]  /*0b30*/  FFMA R33, R33, R3, R20 ;  /* 0x0000000321217223 */ /* 0x000fe20000000014 */
[----:B------:R-:W-:Y:S01]  /*0b40*/  FADD R37, R26, -R22 ;  /* 0x800000161a257221 */ /* 0x000fe20000000000 */
[----:B------:R-:W-:-:S03]  /*0b50*/  FADD R20, R27, -R23 ;  /* 0x800000171b147221 */ /* 0x000fc60000000000 */
[----:B------:R-:W3:Y:S01]  /*0b60*/  @P0 LDG.E.128 R16, desc[UR4][R44.64] ;  /* 0x000000042c100981 */ /* 0x000ee2000c1e1d00 */
[-C--:B------:R-:W-:Y:S01]  /*0b70*/  FFMA R37, R37, R3.reuse, R22 ;  /* 0x0000000325257223 */ /* 0x080fe20000000016 */
[----:B0-----:R-:W-:Y:S01]  /*0b80*/  FFMA R41, R20, R3, R23 ;  /* 0x0000000314297223 */ /* 0x001fe20000000017 */
[----:B------:R-:W-:Y:S02]  /*0b90*/  CS2R R22, SRZ ;  /* 0x0000000000167805 */ /* 0x000fe4000001ff00 */
[----:B------:R-:W-:Y:S02]  /*0ba0*/  CS2R R24, SRZ ;  /* 0x0000000000187805 */ /* 0x000fe4000001ff00 */
[----:B------:R-:W-:Y:S01]  /*0bb0*/  CS2R R26, SRZ ;  /* 0x00000000001a7805 */ /* 0x000fe2000001ff00 */
[----:B--2---:R-:W-:-:S05]  /*0bc0*/  FADD R21, R8, -R4 ;  /* 0x8000000408157221 */ /* 0x004fca0000000000 */
[----:B------:R-:W2:Y:S01]  /*0bd0*/  @P0 LDG.E.128 R24, desc[UR4][R38.64] ;  /* 0x0000000426180981 */ /* 0x000ea2000c1e1d00 */
[----:B------:R-:W-:Y:S01]  /*0be0*/  FFMA R4, R21, R3, R4 ;  /* 0x0000000315047223 */ /* 0x000fe20000000004 */
[----:B------:R-:W-:-:S06]  /*0bf0*/  CS2R R20, SRZ ;  /* 0x0000000000147805 */ /* 0x000fcc000001ff00 */
[----:B------:R-:W2:Y:S01]  /*0c00*/  @P0 LDG.E.128 R20, desc[UR4][R42.64] ;  /* 0x000000042a140981 */ /* 0x000ea2000c1e1d00 */
[----:B------:R-:W-:Y:S01]  /*0c10*/  FADD R8, R9, -R5 ;  /* 0x8000000509087221 */ /* 0x000fe20000000000 */
[----:B------:R-:W-:-:S03]  /*0c20*/  FADD R9, R10, -R6 ;  /* 0x800000060a097221 */ /* 0x000fc60000000000 */
[-C--:B------:R-:W-:Y:S01]  /*0c30*/  FFMA R10, R8, R3.reuse, R5 ;  /* 0x00000003080a7223 */ /* 0x080fe20000000005 */
[----:B------:R-:W-:Y:S01]  /*0c40*/  FADD R8, R11, -R7 ;  /* 0x800000070b087221 */ /* 0x000fe20000000000 */
[----:B------:R-:W-:Y:S02]  /*0c50*/  IMAD R32, R30, 0x109c8c, R29 ;  /* 0x00109c8c1e207824 */ /* 0x000fe400078e021d */
[-C--:B------:R-:W-:Y:S01]  /*0c60*/  FFMA R6, R9, R3.reuse, R6 ;  /* 0x0000000309067223 */ /* 0x080fe20000000006 */
[----:B------:R-:W-:Y:S02]  /*0c70*/  FFMA R30, R8, R3, R7 ;  /* 0x00000003081e7223 */ /* 0x000fe40000000007 */
[----:B------:R-:W0:Y:S01]  /*0c80*/  LDC.64 R8, c[0x0][0x248] ;  /* 0x00009200ff087b82 */ /* 0x000e220000000a00 */
[----:B------:R-:W-:Y:S02]  /*0c90*/  IMAD R31, R31, 0xc, R32 ;  /* 0x0000000c1f1f7824 */ /* 0x000fe400078e0220 */
[----:B------:R-:W-:Y:S01]  /*0ca0*/  FADD R4, -R33, R4 ;  /* 0x0000000421047221 */ /* 0x000fe20000000100 */
[----:B------:R-:W-:Y:S01]  /*0cb0*/  FADD R10, -R35, R10 ;  /* 0x0000000a230a7221 */ /* 0x000fe20000000100 */
[----:B------:R-:W-:Y:S01]  /*0cc0*/  FADD R6, -R37, R6 ;  /* 0x0000000625067221 */ /* 0x000fe20000000100 */
[----:B------:R-:W-:Y:S01]  /*0cd0*/  FADD R30, -R41, R30 ;  /* 0x0000001e291e7221 */ /* 0x000fe20000000100 */
[-C--:B------:R-:W-:Y:S01]  /*0ce0*/  FFMA R4, R4, R2.reuse, R33 ;  /* 0x0000000204047223 */ /* 0x080fe20000000021 */
[-C--:B------:R-:W-:Y:S01]  /*0cf0*/  FFMA R5, R10, R2.reuse, R35 ;  /* 0x000000020a057223 */ /* 0x080fe20000000023 */
[-C--:B------:R-:W-:Y:S01]  /*0d00*/  FFMA R6, R6, R2.reuse, R37 ;  /* 0x0000000206067223 */ /* 0x080fe20000000025 */
[----:B------:R-:W-:Y:S01]  /*0d10*/  FFMA R7, R30, R2, R41 ;  /* 0x000000021e077223 */ /* 0x000fe20000000029 */
[----:B---3--:R-:W-:Y:S01]  /*0d20*/  FADD R3, R16, -R12 ;  /* 0x8000000c10037221 */ /* 0x008fe20000000000 */
[----:B------:R-:W-:-:S03]  /*0d30*/  FADD R16, R17, -R13 ;  /* 0x8000000d11107221 */ /* 0x000fc60000000000 */
[-C--:B------:R-:W-:Y:S01]  /*0d40*/  FFMA R12, R3, R28.reuse, R12 ;  /* 0x0000001c030c7223 */ /* 0x080fe2000000000c */
[----:B------:R-:W-:Y:S01]  /*0d50*/  FADD R3, R18, -R14 ;  /* 0x8000000e12037221 */ /* 0x000fe20000000000 */
[----:B------:R-:W-:Y:S01]  /*0d60*/  FADD R18, R19, -R15 ;  /* 0x8000000f13127221 */ /* 0x000fe20000000000 */
[----:B------:R-:W-:-:S03]  /*0d70*/  FFMA R13, R16, R28, R13 ;  /* 0x0000001c100d7223 */ /* 0x000fc6000000000d */
[-C--:B------:R-:W-:Y:S01]  /*0d80*/  FFMA R15, R18, R28.reuse, R15 ;  /* 0x0000001c120f7223 */ /* 0x080fe2000000000f */
[----:B------:R-:W-:Y:S01]  /*0d90*/  FFMA R14, R3, R28, R14 ;  /* 0x0000001c030e7223 */ /* 0x000fe2000000000e */
[----:B0-----:R-:W-:-:S04]  /*0da0*/  IMAD.WIDE R2, R31, 0x4, R8 ;  /* 0x000000041f027825 */ /* 0x001fc800078e0208 */
[----:B--2---:R-:W-:Y:S01]  /*0db0*/  FADD R11, R24, -R20 ;  /* 0x80000014180b7221 */ /* 0x004fe20000000000 */
[----:B------:R-:W-:Y:S01]  /*0dc0*/  FADD R18, R25, -R21 ;  /* 0x8000001519127221 */ /* 0x000fe20000000000 */
[----:B------:R-:W-:Y:S01]  /*0dd0*/  FADD R17, R26, -R22 ;  /* 0x800000161a117221 */ /* 0x000fe20000000000 */
[----:B------:R-:W-:Y:S01]  /*0de0*/  FADD R16, R27, -R23 ;  /* 0x800000171b107221 */ /* 0x000fe20000000000 */
[----:B------:R-:W-:Y:S01]  /*0df0*/  IADD3 R25, R31, 0xc0, RZ ;  /* 0x000000c01f197810 */ /* 0x000fe20007ffe0ff */
[-C--:B------:R-:W-:Y:S01]  /*0e00*/  FFMA R11, R11, R28.reuse, R20 ;  /* 0x0000001c0b0b7223 */ /* 0x080fe20000000014 */
[-C--:B------:R-:W-:Y:S01]  /*0e10*/  FFMA R18, R18, R28.reuse, R21 ;  /* 0x0000001c12127223 */ /* 0x080fe20000000015 */
[-C--:B------:R-:W-:Y:S01]  /*0e20*/  FFMA R19, R17, R28.reuse, R22 ;  /* 0x0000001c11137223 */ /* 0x080fe20000000016 */
[----:B------:R-:W-:Y:S01]  /*0e30*/  FFMA R23, R16, R28, R23 ;  /* 0x0000001c10177223 */ /* 0x000fe20000000017 */
[----:B------:R-:W-:-:S04]  /*0e40*/  IMAD.WIDE R16, R25, 0x4, R8 ;  /* 0x0000000419107825 */ /* 0x000fc800078e0208 */
[----:B------:R-:W-:Y:S01]  /*0e50*/  FADD R8, -R11, R12 ;  /* 0x0000000c0b087221 */ /* 0x000fe20000000100 */
[----:B------:R-:W-:Y:S01]  /*0e60*/  FADD R9, -R18, R13 ;  /* 0x0000000d12097221 */ /* 0x000fe20000000100 */
[----:B------:R-:W-:Y:S01]  /*0e70*/  FADD R10, -R19, R14 ;  /* 0x0000000e130a7221 */ /* 0x000fe20000000100 */
[----:B------:R-:W-:Y:S01]  /*0e80*/  FADD R12, -R23, R15 ;  /* 0x0000000f170c7221 */ /* 0x000fe20000000100 */
[----:B------:R0:W-:Y:S01]  /*0e90*/  @P1 STG.E.128 desc[UR4][R2.64], R4 ;  /* 0x0000000402001986 */ /* 0x0001e2000c101d04 */
[-C--:B------:R-:W-:Y:S01]  /*0ea0*/  FFMA R8, R8, R0.reuse, R11 ;  /* 0x0000000008087223 */ /* 0x080fe2000000000b */
[-C--:B------:R-:W-:Y:S01]  /*0eb0*/  FFMA R9, R9, R0.reuse, R18 ;  /* 0x0000000009097223 */ /* 0x080fe20000000012 */
[-C--:B------:R-:W-:Y:S01]  /*0ec0*/  FFMA R10, R10, R0.reuse, R19 ;  /* 0x000000000a0a7223 */ /* 0x080fe20000000013 */
[----:B------:R-:W-:Y:S01]  /*0ed0*/  FFMA R11, R12, R0, R23 ;  /* 0x000000000c0b7223 */ /* 0x000fe20000000017 */
[----:B0-----:R-:W-:Y:S06]  /*0ee0*/  @!P0 EXIT ;  /* 0x000000000000894d */ /* 0x001fec0003800000 */
[----:B------:R-:W-:Y:S01]  /*0ef0*/  STG.E.128 desc[UR4][R16.64], R8 ;  /* 0x0000000810007986 */ /* 0x000fe2000c101d04 */
[----:B------:R-:W-:Y:S05]  /*0f00*/  EXIT ;  /* 0x000000000000794d */ /* 0x000fea0003800000 */
.L_x_0:
[----:B------:R-:W-:-:S00]  /*0f10*/  BRA `(.L_x_0) ;  /* 0xfffffffc00fc7947 */ /* 0x000fc0000383ffff */
[----:B------:R-:W-:-:S00]  /*0f20*/  NOP ;  /* 0x0000000000007918 */ /* 0x000fc00000000000 */
        /* <DEDUP_REMOVED lines=13> */
.L_x_1:


//--------------------- .nv.constant0.triton_poi_fused__unsafe_index_add_mul_sub_31 --------------------------
	.section	.nv.constant0.triton_poi_fused__unsafe_index_add_mul_sub_31,"a",@progbits
	.sectionflags	@""
	.align	4
.nv.constant0.triton_poi_fused__unsafe_index_add_mul_sub_31:
	.zero		600
